	.headerflags	@"EF_CUDA_TEXMODE_UNIFIED EF_CUDA_64BIT_ADDRESS EF_CUDA_ACCELERATORS EF_CUDA_SM90 EF_CUDA_VIRTUAL_SM(EF_CUDA_SM90)"
	.elftype	@"ET_EXEC"


//--------------------- .nv.info                  --------------------------
	.section	.nv.info,"",@"SHT_CUDA_INFO"
	.align	4


	//----- nvinfo : EIATTR_REGCOUNT
	.align		4
        /*0000*/ 	.byte	0x04, 0x2f
        /*0002*/ 	.short	(.L_1 - .L_0)
	.align		4
.L_0:
        /*0004*/ 	.word	index@(triton_poi_fused_clone_0)
        /*0008*/ 	.word	0x0000000e


	//----- nvinfo : EIATTR_MIN_STACK_SIZE
	.align		4
.L_1:
        /*000c*/ 	.byte	0x04, 0x12
        /*000e*/ 	.short	(.L_3 - .L_2)
	.align		4
.L_2:
        /*0010*/ 	.word	index@(triton_poi_fused_clone_0)
        /*0014*/ 	.word	0x00000000


	//----- nvinfo : EIATTR_FRAME_SIZE
	.align		4
.L_3:
        /*0018*/ 	.byte	0x04, 0x11
        /*001a*/ 	.short	(.L_5 - .L_4)
	.align		4
.L_4:
        /*001c*/ 	.word	index@(triton_poi_fused_clone_0)
        /*0020*/ 	.word	0x00000000


	//----- nvinfo : EIATTR_MIN_STACK_SIZE
	.align		4
.L_5:
        /*0024*/ 	.byte	0x04, 0x12
        /*0026*/ 	.short	(.L_7 - .L_6)
	.align		4
.L_6:
        /*0028*/ 	.word	index@(triton_poi_fused_clone_0)
        /*002c*/ 	.word	0x00000000
.L_7:


//--------------------- .nv.info.triton_poi_fused_clone_0 --------------------------
	.section	.nv.info.triton_poi_fused_clone_0,"",@"SHT_CUDA_INFO"
	.sectionflags	@""
	.align	4


	//----- nvinfo : EIATTR_CUDA_API_VERSION
	.align		4
        /*0000*/ 	.byte	0x04, 0x37
        /*0002*/ 	.short	(.L_9 - .L_8)
.L_8:
        /*0004*/ 	.word	0x0000007c


	//----- nvinfo : EIATTR_KPARAM_INFO
	.align		4
.L_9:
        /*0008*/ 	.byte	0x04, 0x17
        /*000a*/ 	.short	(.L_11 - .L_10)
.L_10:
        /*000c*/ 	.word	0x00000000
        /*0010*/ 	.short	0x0003
        /*0012*/ 	.short	0x0018
        /*0014*/ 	.byte	0x00, 0xf0, 0x11, 0x00


	//----- nvinfo : EIATTR_KPARAM_INFO
	.align		4
.L_11:
        /*0018*/ 	.byte	0x04, 0x17
        /*001a*/ 	.short	(.L_13 - .L_12)
.L_12:
        /*001c*/ 	.word	0x00000000
        /*0020*/ 	.short	0x0002
        /*0022*/ 	.short	0x0010
        /*0024*/ 	.byte	0x00, 0xf4, 0x21, 0x00


	//----- nvinfo : EIATTR_KPARAM_INFO
	.align		4
.L_13:
        /*0028*/ 	.byte	0x04, 0x17
        /*002a*/ 	.short	(.L_15 - .L_14)
.L_14:
        /*002c*/ 	.word	0x00000000
        /*0030*/ 	.short	0x0001
        /*0032*/ 	.short	0x0008
        /*0034*/ 	.byte	0x00, 0xf4, 0x21, 0x00


	//----- nvinfo : EIATTR_KPARAM_INFO
	.align		4
.L_15:
        /*0038*/ 	.byte	0x04, 0x17
        /*003a*/ 	.short	(.L_17 - .L_16)
.L_16:
        /*003c*/ 	.word	0x00000000
        /*0040*/ 	.short	0x0000
        /*0042*/ 	.short	0x0000
        /*0044*/ 	.byte	0x00, 0xf4, 0x21, 0x00


	//----- nvinfo : EIATTR_SPARSE_MMA_MASK
	.align		4
.L_17:
        /*0048*/ 	.byte	0x03, 0x50
        /*004a*/ 	.short	0x0000


	//----- nvinfo : EIATTR_MAXREG_COUNT
	.align		4
        /*004c*/ 	.byte	0x03, 0x1b
        /*004e*/ 	.short	0x00ff


	//----- nvinfo : EIATTR_EXIT_INSTR_OFFSETS
	.align		4
        /*0050*/ 	.byte	0x04, 0x1c
        /*0052*/ 	.short	(.L_19 - .L_18)


	//   ....[0]....
.L_18:
        /*0054*/ 	.word	0x00000210


	//   ....[1]....
        /*0058*/ 	.word	0x00000230


	//----- nvinfo : EIATTR_REQNTID
	.align		4
.L_19:
        /*005c*/ 	.byte	0x04, 0x10
        /*005e*/ 	.short	(.L_21 - .L_20)
.L_20:
        /*0060*/ 	.word	0x00000080
        /*0064*/ 	.word	0x00000001
        /*0068*/ 	.word	0x00000001


	//----- nvinfo : EIATTR_CBANK_PARAM_SIZE
	.align		4
.L_21:
        /*006c*/ 	.byte	0x03, 0x19
        /*006e*/ 	.short	0x001c


	//----- nvinfo : EIATTR_PARAM_CBANK
	.align		4
        /*0070*/ 	.byte	0x04, 0x0a
        /*0072*/ 	.short	(.L_23 - .L_22)
	.align		4
.L_22:
        /*0074*/ 	.word	index@(.nv.constant0.triton_poi_fused_clone_0)
        /*0078*/ 	.short	0x0210
        /*007a*/ 	.short	0x001c


	//----- nvinfo : EIATTR_SW_WAR
	.align		4
.L_23:
        /*007c*/ 	.byte	0x04, 0x36
        /*007e*/ 	.short	(.L_25 - .L_24)
.L_24:
        /*0080*/ 	.word	0x00000008
.L_25:


//--------------------- .nv.callgraph             --------------------------
	.section	.nv.callgraph,"",@"SHT_CUDA_CALLGRAPH"
	.align	4
	.sectionentsize	8
	.align		4
        /*0000*/ 	.word	0x00000000
	.align		4
        /*0004*/ 	.word	0xffffffff
	.align		4
        /*0008*/ 	.word	0x00000000
	.align		4
        /*000c*/ 	.word	0xfffffffe
	.align		4
        /*0010*/ 	.word	0x00000000
	.align		4
        /*0014*/ 	.word	0xfffffffd
	.align		4
        /*0018*/ 	.word	0x00000000
	.align		4
        /*001c*/ 	.word	0xfffffffc


//--------------------- .text.triton_poi_fused_clone_0 --------------------------
	.section	.text.triton_poi_fused_clone_0,"ax",@progbits
	.align	128
        .global         triton_poi_fused_clone_0
        .type           triton_poi_fused_clone_0,@function
        .size           triton_poi_fused_clone_0,(.L_x_1 - triton_poi_fused_clone_0)
        .other          triton_poi_fused_clone_0,@"STO_CUDA_ENTRY STV_DEFAULT"
triton_poi_fused_clone_0:
.text.triton_poi_fused_clone_0:
[----:B------:R-:W0:Y:S02]  /*0000*/  LDC R1, c[0x0][0x28] ;  /* 0x00000a00ff017b82 */ /* 0x000e240000000800 */
[----:B------:R-:W1:Y:S01]  /*0010*/  S2R R0, SR_TID.X ;  /* 0x0000000000007919 */ /* 0x000e620000002100 */
[----:B------:R-:W2:Y:S01]  /*0020*/  LDC.64 R4, c[0x0][0x218] ;  /* 0x00008600ff047b82 */ /* 0x000ea20000000a00 */
[----:B------:R-:W-:Y:S01]  /*0030*/  ULDC.64 UR4, c[0x0][0x208] ;  /* 0x0000820000047ab9 */ /* 0x000fe20000000a00 */
[----:B------:R-:W3:Y:S01]  /*0040*/  S2R R3, SR_CTAID.X ;  /* 0x0000000000037919 */ /* 0x000ee20000002500 */
[----:B-1----:R-:W-:Y:S02]  /*0050*/  LOP3.LUT R0, R0, 0x7f, RZ, 0xc0, !PT ;  /* 0x0000007f00007812 */ /* 0x002fe400078ec0ff */
[----:B---3--:R-:W-:-:S03]  /*0060*/  SHF.R.S32.HI R8, RZ, 0x18, R3 ;  /* 0x00000018ff087819 */ /* 0x008fc60000011403 */
[----:B------:R-:W-:Y:S02]  /*0070*/  IMAD R9, R3, 0x80, R0 ;  /* 0x0000008003097824 */ /* 0x000fe400078e0200 */
[----:B------:R-:W1:Y:S01]  /*0080*/  LDC.64 R2, c[0x0][0x210] ;  /* 0x00008400ff027b82 */ /* 0x000e620000000a00 */
[----:B------:R-:W-:Y:S02]  /*0090*/  SGXT R8, R8, 0x1 ;  /* 0x000000010808781a */ /* 0x000fe40000000200 */
[----:B------:R-:W-:Y:S02]  /*00a0*/  SHF.R.S32.HI R0, RZ, 0x1f, R9 ;  /* 0x0000001fff007819 */ /* 0x000fe40000011409 */
[-C--:B------:R-:W-:Y:S02]  /*00b0*/  LEA.HI R8, R8, R9.reuse, RZ, 0x6 ;  /* 0x0000000908087211 */ /* 0x080fe400078f30ff */
[----:B------:R-:W-:Y:S02]  /*00c0*/  LEA.HI R0, R0, R9, RZ, 0x2 ;  /* 0x0000000900007211 */ /* 0x000fe400078f10ff */
[----:B------:R-:W-:-:S02]  /*00d0*/  SHF.R.S32.HI R11, RZ, 0x6, R8 ;  /* 0x00000006ff0b7819 */ /* 0x000fc40000011408 */
[--C-:B------:R-:W-:Y:S02]  /*00e0*/  SHF.R.S32.HI R6, RZ, 0x2, R0.reuse ;  /* 0x00000002ff067819 */ /* 0x100fe40000011400 */
[----:B------:R-:W-:Y:S02]  /*00f0*/  SHF.R.S32.HI R7, RZ, 0x1f, R0 ;  /* 0x0000001fff077819 */ /* 0x000fe40000011400 */
[----:B------:R-:W-:Y:S02]  /*0100*/  LOP3.LUT R0, R0, 0xfffffffc, RZ, 0xc0, !PT ;  /* 0xfffffffc00007812 */ /* 0x000fe400078ec0ff */
[----:B------:R-:W-:Y:S02]  /*0110*/  LEA.HI R7, R7, R6, RZ, 0x4 ;  /* 0x0000000607077211 */ /* 0x000fe400078f20ff */
[C---:B------:R-:W-:Y:S01]  /*0120*/  ISETP.GE.AND P0, PT, R9.reuse, 0xc0, PT ;  /* 0x000000c00900780c */ /* 0x040fe20003f06270 */
[----:B------:R-:W-:Y:S01]  /*0130*/  IMAD.IADD R0, R9, 0x1, -R0 ;  /* 0x0000000109007824 */ /* 0x000fe200078e0a00 */
[----:B------:R-:W-:-:S03]  /*0140*/  LOP3.LUT R7, R7, 0xfffffff0, RZ, 0xc0, !PT ;  /* 0xfffffff007077812 */ /* 0x000fc600078ec0ff */
[----:B------:R-:W-:Y:S02]  /*0150*/  IMAD R0, R11, 0x4, R0 ;  /* 0x000000040b007824 */ /* 0x000fe400078e0200 */
[----:B------:R-:W-:Y:S02]  /*0160*/  IMAD.IADD R7, R6, 0x1, -R7 ;  /* 0x0000000106077824 */ /* 0x000fe400078e0a07 */
[----:B--2---:R-:W-:-:S04]  /*0170*/  IMAD.WIDE R4, R0, 0x4, R4 ;  /* 0x0000000400047825 */ /* 0x004fc800078e0204 */
[----:B------:R-:W-:Y:S02]  /*0180*/  IMAD R7, R7, 0xc, R0 ;  /* 0x0000000c07077824 */ /* 0x000fe400078e0200 */
[----:B------:R-:W-:Y:S02]  /*0190*/  IMAD.MOV.U32 R11, RZ, RZ, RZ ;  /* 0x000000ffff0b7224 */ /* 0x000fe400078e00ff */
[----:B------:R-:W-:Y:S02]  /*01a0*/  IMAD.MOV.U32 R0, RZ, RZ, RZ ;  /* 0x000000ffff007224 */ /* 0x000fe400078e00ff */
[----:B-1----:R-:W-:Y:S02]  /*01b0*/  IMAD.WIDE R2, R7, 0x4, R2 ;  /* 0x0000000407027825 */ /* 0x002fe400078e0202 */
[----:B------:R-:W2:Y:S01]  /*01c0*/  @!P0 LDG.E.EL R11, desc[UR4][R4.64] ;  /* 0x00000004040b8981 */ /* 0x000ea2000c2e1900 */
[----:B------:R-:W1:Y:S03]  /*01d0*/  LDC.64 R6, c[0x0][0x220] ;  /* 0x00008800ff067b82 */ /* 0x000e660000000a00 */
[----:B------:R-:W2:Y:S01]  /*01e0*/  @!P0 LDG.E R0, desc[UR4][R2.64] ;  /* 0x0000000402008981 */ /* 0x000ea2000c1e1900 */
[----:B-1----:R-:W-:-:S04]  /*01f0*/  IMAD.WIDE R6, R9, 0x4, R6 ;  /* 0x0000000409067825 */ /* 0x002fc800078e0206 */
[----:B--2---:R-:W-:Y:S01]  /*0200*/  FADD R11, R11, R0 ;  /* 0x000000000b0b7221 */ /* 0x004fe20000000000 */
[----:B------:R-:W-:Y:S06]  /*0210*/  @P0 EXIT ;  /* 0x000000000000094d */ /* 0x000fec0003800000 */
[----:B------:R-:W-:Y:S01]  /*0220*/  STG.E desc[UR4][R6.64], R11 ;  /* 0x0000000b06007986 */ /* 0x000fe2000c101904 */
[----:B------:R-:W-:Y:S05]  /*0230*/  EXIT ;  /* 0x000000000000794d */ /* 0x000fea0003800000 */
.L_x_0:
[----:B------:R-:W-:-:S00]  /*0240*/  BRA `(.L_x_0) ;  /* 0xfffffffc00fc7947 */ /* 0x000fc0000383ffff */
[----:B------:R-:W-:-:S00]  /*0250*/  NOP ;  /* 0x0000000000007918 */ /* 0x000fc00000000000 */
        /* <DEDUP_REMOVED lines=10> */
.L_x_1:


//--------------------- .nv.constant0.triton_poi_fused_clone_0 --------------------------
	.section	.nv.constant0.triton_poi_fused_clone_0,"a",@progbits
	.sectionflags	@""
	.align	4
.nv.constant0.triton_poi_fused_clone_0:
	.zero		556
